	.headerflags	@"EF_CUDA_TEXMODE_UNIFIED EF_CUDA_64BIT_ADDRESS EF_CUDA_ACCELERATORS EF_CUDA_SM90 EF_CUDA_VIRTUAL_SM(EF_CUDA_SM90)"
	.elftype	@"ET_EXEC"


//--------------------- .nv.info                  --------------------------
	.section	.nv.info,"",@"SHT_CUDA_INFO"
	.align	4


	//----- nvinfo : EIATTR_REGCOUNT
	.align		4
        /*0000*/ 	.byte	0x04, 0x2f
        /*0002*/ 	.short	(.L_1 - .L_0)
	.align		4
.L_0:
        /*0004*/ 	.word	index@(triton_poi_fused_max_pool2d_with_indices_9)
        /*0008*/ 	.word	0x00000012


	//----- nvinfo : EIATTR_MIN_STACK_SIZE
	.align		4
.L_1:
        /*000c*/ 	.byte	0x04, 0x12
        /*000e*/ 	.short	(.L_3 - .L_2)
	.align		4
.L_2:
        /*0010*/ 	.word	index@(triton_poi_fused_max_pool2d_with_indices_9)
        /*0014*/ 	.word	0x00000000


	//----- nvinfo : EIATTR_FRAME_SIZE
	.align		4
.L_3:
        /*0018*/ 	.byte	0x04, 0x11
        /*001a*/ 	.short	(.L_5 - .L_4)
	.align		4
.L_4:
        /*001c*/ 	.word	index@(triton_poi_fused_max_pool2d_with_indices_9)
        /*0020*/ 	.word	0x00000000


	//----- nvinfo : EIATTR_MIN_STACK_SIZE
	.align		4
.L_5:
        /*0024*/ 	.byte	0x04, 0x12
        /*0026*/ 	.short	(.L_7 - .L_6)
	.align		4
.L_6:
        /*0028*/ 	.word	index@(triton_poi_fused_max_pool2d_with_indices_9)
        /*002c*/ 	.word	0x00000000
.L_7:


//--------------------- .nv.info.triton_poi_fused_max_pool2d_with_indices_9 --------------------------
	.section	.nv.info.triton_poi_fused_max_pool2d_with_indices_9,"",@"SHT_CUDA_INFO"
	.sectionflags	@""
	.align	4


	//----- nvinfo : EIATTR_CUDA_API_VERSION
	.align		4
        /*0000*/ 	.byte	0x04, 0x37
        /*0002*/ 	.short	(.L_9 - .L_8)
.L_8:
        /*0004*/ 	.word	0x0000007c


	//----- nvinfo : EIATTR_KPARAM_INFO
	.align		4
.L_9:
        /*0008*/ 	.byte	0x04, 0x17
        /*000a*/ 	.short	(.L_11 - .L_10)
.L_10:
        /*000c*/ 	.word	0x00000000
        /*0010*/ 	.short	0x0003
        /*0012*/ 	.short	0x0018
        /*0014*/ 	.byte	0x00, 0xf0, 0x11, 0x00


	//----- nvinfo : EIATTR_KPARAM_INFO
	.align		4
.L_11:
        /*0018*/ 	.byte	0x04, 0x17
        /*001a*/ 	.short	(.L_13 - .L_12)
.L_12:
        /*001c*/ 	.word	0x00000000
        /*0020*/ 	.short	0x0002
        /*0022*/ 	.short	0x0010
        /*0024*/ 	.byte	0x00, 0xf4, 0x21, 0x00


	//----- nvinfo : EIATTR_KPARAM_INFO
	.align		4
.L_13:
        /*0028*/ 	.byte	0x04, 0x17
        /*002a*/ 	.short	(.L_15 - .L_14)
.L_14:
        /*002c*/ 	.word	0x00000000
        /*0030*/ 	.short	0x0001
        /*0032*/ 	.short	0x0008
        /*0034*/ 	.byte	0x00, 0xf4, 0x21, 0x00


	//----- nvinfo : EIATTR_KPARAM_INFO
	.align		4
.L_15:
        /*0038*/ 	.byte	0x04, 0x17
        /*003a*/ 	.short	(.L_17 - .L_16)
.L_16:
        /*003c*/ 	.word	0x00000000
        /*0040*/ 	.short	0x0000
        /*0042*/ 	.short	0x0000
        /*0044*/ 	.byte	0x00, 0xf4, 0x21, 0x00


	//----- nvinfo : EIATTR_SPARSE_MMA_MASK
	.align		4
.L_17:
        /*0048*/ 	.byte	0x03, 0x50
        /*004a*/ 	.short	0x0000


	//----- nvinfo : EIATTR_MAXREG_COUNT
	.align		4
        /*004c*/ 	.byte	0x03, 0x1b
        /*004e*/ 	.short	0x00ff


	//----- nvinfo : EIATTR_EXIT_INSTR_OFFSETS
	.align		4
        /*0050*/ 	.byte	0x04, 0x1c
        /*0052*/ 	.short	(.L_19 - .L_18)


	//   ....[0]....
.L_18:
        /*0054*/ 	.word	0x000002d0


	//   ....[1]....
        /*0058*/ 	.word	0x000002f0


	//----- nvinfo : EIATTR_REQNTID
	.align		4
.L_19:
        /*005c*/ 	.byte	0x04, 0x10
        /*005e*/ 	.short	(.L_21 - .L_20)
.L_20:
        /*0060*/ 	.word	0x00000080
        /*0064*/ 	.word	0x00000001
        /*0068*/ 	.word	0x00000001


	//----- nvinfo : EIATTR_CBANK_PARAM_SIZE
	.align		4
.L_21:
        /*006c*/ 	.byte	0x03, 0x19
        /*006e*/ 	.short	0x001c


	//----- nvinfo : EIATTR_PARAM_CBANK
	.align		4
        /*0070*/ 	.byte	0x04, 0x0a
        /*0072*/ 	.short	(.L_23 - .L_22)
	.align		4
.L_22:
        /*0074*/ 	.word	index@(.nv.constant0.triton_poi_fused_max_pool2d_with_indices_9)
        /*0078*/ 	.short	0x0210
        /*007a*/ 	.short	0x001c


	//----- nvinfo : EIATTR_SW_WAR
	.align		4
.L_23:
        /*007c*/ 	.byte	0x04, 0x36
        /*007e*/ 	.short	(.L_25 - .L_24)
.L_24:
        /*0080*/ 	.word	0x00000008
.L_25:


//--------------------- .nv.callgraph             --------------------------
	.section	.nv.callgraph,"",@"SHT_CUDA_CALLGRAPH"
	.align	4
	.sectionentsize	8
	.align		4
        /*0000*/ 	.word	0x00000000
	.align		4
        /*0004*/ 	.word	0xffffffff
	.align		4
        /*0008*/ 	.word	0x00000000
	.align		4
        /*000c*/ 	.word	0xfffffffe
	.align		4
        /*0010*/ 	.word	0x00000000
	.align		4
        /*0014*/ 	.word	0xfffffffd
	.align		4
        /*0018*/ 	.word	0x00000000
	.align		4
        /*001c*/ 	.word	0xfffffffc


//--------------------- .text.triton_poi_fused_max_pool2d_with_indices_9 --------------------------
	.section	.text.triton_poi_fused_max_pool2d_with_indices_9,"ax",@progbits
	.align	128
        .global         triton_poi_fused_max_pool2d_with_indices_9
        .type           triton_poi_fused_max_pool2d_with_indices_9,@function
        .size           triton_poi_fused_max_pool2d_with_indices_9,(.L_x_1 - triton_poi_fused_max_pool2d_with_indices_9)
        .other          triton_poi_fused_max_pool2d_with_indices_9,@"STO_CUDA_ENTRY STV_DEFAULT"
triton_poi_fused_max_pool2d_with_indices_9:
.text.triton_poi_fused_max_pool2d_with_indices_9:
[----:B------:R-:W0:Y:S02]  /*0000*/  LDC R1, c[0x0][0x28] ;  /* 0x00000a00ff017b82 */ /* 0x000e240000000800 */
[----:B------:R-:W1:Y:S01]  /*0010*/  S2R R0, SR_TID.X ;  /* 0x0000000000007919 */ /* 0x000e620000002100 */
[----:B------:R-:W2:Y:S01]  /*0020*/  LDC.64 R2, c[0x0][0x210] ;  /* 0x00008400ff027b82 */ /* 0x000ea20000000a00 */
[----:B------:R-:W-:Y:S01]  /*0030*/  IMAD.MOV.U32 R15, RZ, RZ, RZ ;  /* 0x000000ffff0f7224 */ /* 0x000fe200078e00ff */
[----:B------:R-:W-:Y:S01]  /*0040*/  ULDC.64 UR4, c[0x0][0x208] ;  /* 0x0000820000047ab9 */ /* 0x000fe20000000a00 */
[----:B------:R-:W3:Y:S01]  /*0050*/  S2R R11, SR_CTAID.X ;  /* 0x00000000000b7919 */ /* 0x000ee20000002500 */
[----:B------:R-:W-:Y:S01]  /*0060*/  IMAD.MOV.U32 R10, RZ, RZ, RZ ;  /* 0x000000ffff0a7224 */ /* 0x000fe200078e00ff */
[----:B------:R-:W-:Y:S01]  /*0070*/  ULDC.64 UR6, c[0x0][0x220] ;  /* 0x0000880000067ab9 */ /* 0x000fe20000000a00 */
[----:B-1----:R-:W-:-:S05]  /*0080*/  LOP3.LUT R0, R0, 0x7f, RZ, 0xc0, !PT ;  /* 0x0000007f00007812 */ /* 0x002fca00078ec0ff */
[----:B---3--:R-:W-:-:S05]  /*0090*/  IMAD R11, R11, 0x80, R0 ;  /* 0x000000800b0b7824 */ /* 0x008fca00078e0200 */
[C---:B------:R-:W-:Y:S02]  /*00a0*/  LEA.HI R0, R11.reuse, R11, RZ, 0x1 ;  /* 0x0000000b0b007211 */ /* 0x040fe400078f08ff */
[----:B------:R-:W-:Y:S02]  /*00b0*/  ISETP.GE.AND P0, PT, R11, 0x200, PT ;  /* 0x000002000b00780c */ /* 0x000fe40003f06270 */
[C---:B------:R-:W-:Y:S01]  /*00c0*/  LOP3.LUT R4, R0.reuse, 0x7ffffffe, RZ, 0xc0, !PT ;  /* 0x7ffffffe00047812 */ /* 0x040fe200078ec0ff */
[----:B------:R-:W-:-:S04]  /*00d0*/  IMAD.SHL.U32 R0, R0, 0x4, RZ ;  /* 0x0000000400007824 */ /* 0x000fc800078e00ff */
[----:B------:R-:W-:Y:S01]  /*00e0*/  IMAD.IADD R4, R11, 0x1, -R4 ;  /* 0x000000010b047824 */ /* 0x000fe200078e0a04 */
[----:B------:R-:W-:Y:S01]  /*00f0*/  LOP3.LUT R5, R0, 0xfffffff8, RZ, 0xc0, !PT ;  /* 0xfffffff800057812 */ /* 0x000fe200078ec0ff */
[----:B------:R-:W-:-:S04]  /*0100*/  IMAD.MOV.U32 R0, RZ, RZ, RZ ;  /* 0x000000ffff007224 */ /* 0x000fc800078e00ff */
[----:B------:R-:W-:-:S04]  /*0110*/  IMAD R9, R4, 0x2, R5 ;  /* 0x0000000204097824 */ /* 0x000fc800078e0205 */
[----:B--2---:R-:W-:-:S04]  /*0120*/  IMAD.WIDE R4, R9, 0x4, R2 ;  /* 0x0000000409047825 */ /* 0x004fc800078e0202 */
[----:B------:R-:W-:Y:S01]  /*0130*/  VIADD R7, R9, 0x4 ;  /* 0x0000000409077836 */ /* 0x000fe20000000000 */
[----:B------:R-:W2:Y:S04]  /*0140*/  @!P0 LDG.E.EL R0, desc[UR4][R4.64] ;  /* 0x0000000404008981 */ /* 0x000ea8000c2e1900 */
[----:B------:R-:W2:Y:S01]  /*0150*/  @!P0 LDG.E.EL R15, desc[UR4][R4.64+0x4] ;  /* 0x00000404040f8981 */ /* 0x000ea2000c2e1900 */
[----:B------:R-:W-:-:S04]  /*0160*/  IMAD.WIDE R6, R7, 0x4, R2 ;  /* 0x0000000407067825 */ /* 0x000fc800078e0202 */
[----:B------:R-:W-:Y:S01]  /*0170*/  VIADD R9, R9, 0x5 ;  /* 0x0000000509097836 */ /* 0x000fe20000000000 */
[----:B------:R-:W3:Y:S01]  /*0180*/  @!P0 LDG.E.EL R10, desc[UR4][R6.64] ;  /* 0x00000004060a8981 */ /* 0x000ee2000c2e1900 */
[----:B------:R-:W-:Y:S02]  /*0190*/  IMAD.MOV.U32 R13, RZ, RZ, RZ ;  /* 0x000000ffff0d7224 */ /* 0x000fe400078e00ff */
[----:B------:R-:W-:Y:S02]  /*01a0*/  IMAD.WIDE R2, R9, 0x4, R2 ;  /* 0x0000000409027825 */ /* 0x000fe400078e0202 */
[----:B------:R-:W1:Y:S03]  /*01b0*/  LDC.64 R8, c[0x0][0x218] ;  /* 0x00008600ff087b82 */ /* 0x000e660000000a00 */
[----:B------:R1:W4:Y:S02]  /*01c0*/  @!P0 LDG.E.EL R13, desc[UR4][R2.64] ;  /* 0x00000004020d8981 */ /* 0x000324000c2e1900 */
[----:B-1----:R-:W-:Y:S01]  /*01d0*/  IMAD.WIDE R2, R11, 0x4, R8 ;  /* 0x000000040b027825 */ /* 0x002fe200078e0208 */
[----:B--2---:R-:W-:-:S02]  /*01e0*/  FSETP.GT.AND P3, PT, R15, R0, PT ;  /* 0x000000000f00720b */ /* 0x004fc40003f64000 */
[----:B------:R-:W-:Y:S02]  /*01f0*/  FSETP.NAN.AND P1, PT, R15, R15, PT ;  /* 0x0000000f0f00720b */ /* 0x000fe40003f28000 */
[----:B---3--:R-:W-:-:S09]  /*0200*/  FSETP.NAN.AND P4, PT, R10, R10, PT ;  /* 0x0000000a0a00720b */ /* 0x008fd20003f88000 */
[----:B------:R-:W-:Y:S02]  /*0210*/  @!P3 FSEL R15, R15, R0, P1 ;  /* 0x000000000f0fb208 */ /* 0x000fe40000800000 */
[----:B----4-:R-:W-:Y:S02]  /*0220*/  FSETP.NAN.AND P2, PT, R13, R13, PT ;  /* 0x0000000d0d00720b */ /* 0x010fe40003f48000 */
[----:B------:R-:W-:Y:S02]  /*0230*/  FSETP.GEU.AND P1, PT, R15, R10, PT ;  /* 0x0000000a0f00720b */ /* 0x000fe40003f2e000 */
[----:B------:R-:W-:Y:S02]  /*0240*/  SEL R0, RZ, 0x1, !P3 ;  /* 0x00000001ff007807 */ /* 0x000fe40005800000 */
[----:B------:R-:W-:Y:S02]  /*0250*/  @!P4 FSEL R10, R10, R15, !P1 ;  /* 0x0000000f0a0ac208 */ /* 0x000fe40004800000 */
[----:B------:R-:W-:-:S02]  /*0260*/  SEL R0, R0, 0x2, P1 ;  /* 0x0000000200007807 */ /* 0x000fc40000800000 */
[----:B------:R-:W-:-:S04]  /*0270*/  FSETP.GEU.AND P4, PT, R10, R13, PT ;  /* 0x0000000d0a00720b */ /* 0x000fc80003f8e000 */
[----:B------:R-:W-:Y:S02]  /*0280*/  @!P2 SEL R13, R13, R10, !P4 ;  /* 0x0000000a0d0da207 */ /* 0x000fe40006000000 */
[----:B------:R-:W-:Y:S02]  /*0290*/  IADD3 R4, P2, R11, UR6, RZ ;  /* 0x000000060b047c10 */ /* 0x000fe4000ff5e0ff */
[----:B------:R-:W-:Y:S01]  /*02a0*/  SEL R7, R0, 0x3, P4 ;  /* 0x0000000300077807 */ /* 0x000fe20002000000 */
[----:B------:R1:W-:Y:S01]  /*02b0*/  @!P0 STG.E desc[UR4][R2.64], R13 ;  /* 0x0000000d02008986 */ /* 0x0003e2000c101904 */
[----:B------:R-:W-:Y:S01]  /*02c0*/  LEA.HI.X.SX32 R5, R11, UR7, 0x1, P2 ;  /* 0x000000070b057c11 */ /* 0x000fe200090f0eff */
[----:B------:R-:W-:Y:S08]  /*02d0*/  @P0 EXIT ;  /* 0x000000000000094d */ /* 0x000ff00003800000 */
[----:B------:R-:W-:Y:S01]  /*02e0*/  STG.E.U8 desc[UR4][R4.64], R7 ;  /* 0x0000000704007986 */ /* 0x000fe2000c101104 */
[----:B------:R-:W-:Y:S05]  /*02f0*/  EXIT ;  /* 0x000000000000794d */ /* 0x000fea0003800000 */
.L_x_0:
[----:B------:R-:W-:-:S00]  /*0300*/  BRA `(.L_x_0) ;  /* 0xfffffffc00fc7947 */ /* 0x000fc0000383ffff */
[----:B------:R-:W-:-:S00]  /*0310*/  NOP ;  /* 0x0000000000007918 */ /* 0x000fc00000000000 */
        /* <DEDUP_REMOVED lines=14> */
.L_x_1:


//--------------------- .nv.constant0.triton_poi_fused_max_pool2d_with_indices_9 --------------------------
	.section	.nv.constant0.triton_poi_fused_max_pool2d_with_indices_9,"a",@progbits
	.sectionflags	@""
	.align	4
.nv.constant0.triton_poi_fused_max_pool2d_with_indices_9:
	.zero		556
